	.headerflags	@"EF_CUDA_TEXMODE_UNIFIED EF_CUDA_64BIT_ADDRESS EF_CUDA_SM80 EF_CUDA_VIRTUAL_SM(EF_CUDA_SM80)"
	.elftype	@"ET_EXEC"


//--------------------- .nv.info                  --------------------------
	.section	.nv.info,"",@"SHT_CUDA_INFO"
	.align	4


	//----- nvinfo : EIATTR_REGCOUNT
	.align		4
        /*0000*/ 	.byte	0x04, 0x2f
        /*0002*/ 	.short	(.L_1 - .L_0)
	.align		4
.L_0:
        /*0004*/ 	.word	index@(kernel_add)
        /*0008*/ 	.word	0x0000000c


	//----- nvinfo : EIATTR_MIN_STACK_SIZE
	.align		4
.L_1:
        /*000c*/ 	.byte	0x04, 0x12
        /*000e*/ 	.short	(.L_3 - .L_2)
	.align		4
.L_2:
        /*0010*/ 	.word	index@(kernel_add)
        /*0014*/ 	.word	0x00000000


	//----- nvinfo : EIATTR_FRAME_SIZE
	.align		4
.L_3:
        /*0018*/ 	.byte	0x04, 0x11
        /*001a*/ 	.short	(.L_5 - .L_4)
	.align		4
.L_4:
        /*001c*/ 	.word	index@(kernel_add)
        /*0020*/ 	.word	0x00000000


	//----- nvinfo : EIATTR_MIN_STACK_SIZE
	.align		4
.L_5:
        /*0024*/ 	.byte	0x04, 0x12
        /*0026*/ 	.short	(.L_7 - .L_6)
	.align		4
.L_6:
        /*0028*/ 	.word	index@(kernel_add)
        /*002c*/ 	.word	0x00000000
.L_7:


//--------------------- .nv.info.kernel_add       --------------------------
	.section	.nv.info.kernel_add,"",@"SHT_CUDA_INFO"
	.sectionflags	@""
	.align	4


	//----- nvinfo : EIATTR_CUDA_API_VERSION
	.align		4
        /*0000*/ 	.byte	0x04, 0x37
        /*0002*/ 	.short	(.L_9 - .L_8)
.L_8:
        /*0004*/ 	.word	0x0000007c


	//----- nvinfo : EIATTR_SW2861232_WAR
	.align		4
.L_9:
        /*0008*/ 	.byte	0x01, 0x35
	.zero		2


	//----- nvinfo : EIATTR_PARAM_CBANK
	.align		4
        /*000c*/ 	.byte	0x04, 0x0a
        /*000e*/ 	.short	(.L_11 - .L_10)
	.align		4
.L_10:
        /*0010*/ 	.word	index@(.nv.constant0.kernel_add)
        /*0014*/ 	.short	0x0160
        /*0016*/ 	.short	0x0018


	//----- nvinfo : EIATTR_CBANK_PARAM_SIZE
	.align		4
.L_11:
        /*0018*/ 	.byte	0x03, 0x19
        /*001a*/ 	.short	0x0018


	//----- nvinfo : EIATTR_KPARAM_INFO
	.align		4
        /*001c*/ 	.byte	0x04, 0x17
        /*001e*/ 	.short	(.L_13 - .L_12)
.L_12:
        /*0020*/ 	.word	0x00000000
        /*0024*/ 	.short	0x0002
        /*0026*/ 	.short	0x0010
        /*0028*/ 	.byte	0x00, 0xf0, 0x21, 0x00


	//----- nvinfo : EIATTR_KPARAM_INFO
	.align		4
.L_13:
        /*002c*/ 	.byte	0x04, 0x17
        /*002e*/ 	.short	(.L_15 - .L_14)
.L_14:
        /*0030*/ 	.word	0x00000000
        /*0034*/ 	.short	0x0001
        /*0036*/ 	.short	0x0008
        /*0038*/ 	.byte	0x00, 0xf0, 0x21, 0x00


	//----- nvinfo : EIATTR_KPARAM_INFO
	.align		4
.L_15:
        /*003c*/ 	.byte	0x04, 0x17
        /*003e*/ 	.short	(.L_17 - .L_16)
.L_16:
        /*0040*/ 	.word	0x00000000
        /*0044*/ 	.short	0x0000
        /*0046*/ 	.short	0x0000
        /*0048*/ 	.byte	0x00, 0xf0, 0x21, 0x00


	//----- nvinfo : EIATTR_MAXREG_COUNT
	.align		4
.L_17:
        /*004c*/ 	.byte	0x03, 0x1b
        /*004e*/ 	.short	0x00ff


	//----- nvinfo : EIATTR_EXIT_INSTR_OFFSETS
	.align		4
        /*0050*/ 	.byte	0x04, 0x1c
        /*0052*/ 	.short	(.L_19 - .L_18)


	//   ....[0]....
.L_18:
        /*0054*/ 	.word	0x000000c0


	//   ....[1]....
        /*0058*/ 	.word	0x000000e0


	//----- nvinfo : EIATTR_MAX_THREADS
	.align		4
.L_19:
        /*005c*/ 	.byte	0x04, 0x05
        /*005e*/ 	.short	(.L_21 - .L_20)
.L_20:
        /*0060*/ 	.word	0x00000080
        /*0064*/ 	.word	0x00000001
        /*0068*/ 	.word	0x00000001
.L_21:


//--------------------- .nv.callgraph             --------------------------
	.section	.nv.callgraph,"",@"SHT_CUDA_CALLGRAPH"
	.align	4
	.sectionentsize	8
	.align		4
        /*0000*/ 	.word	0x00000000
	.align		4
        /*0004*/ 	.word	0xffffffff
	.align		4
        /*0008*/ 	.word	0x00000000
	.align		4
        /*000c*/ 	.word	0xfffffffe
	.align		4
        /*0010*/ 	.word	0x00000000
	.align		4
        /*0014*/ 	.word	0xfffffffd
	.align		4
        /*0018*/ 	.word	0x00000000
	.align		4
        /*001c*/ 	.word	0xfffffffc


//--------------------- .nv.rel.action            --------------------------
	.section	.nv.rel.action,"",@"SHT_CUDA_RELOCINFO"
	.align	8
	.sectionentsize	8
        /*0000*/ 	.byte	0x73, 0x00, 0x00, 0x00, 0x00, 0x00, 0x00, 0x00, 0x00, 0x00, 0x00, 0x11, 0x25, 0x00, 0x05, 0x36


//--------------------- .nv.constant0.kernel_add  --------------------------
	.section	.nv.constant0.kernel_add,"a",@progbits
	.sectionflags	@""
	.align	4
.nv.constant0.kernel_add:
	.zero		376


//--------------------- .text.kernel_add          --------------------------
	.section	.text.kernel_add,"ax",@progbits
	.sectioninfo	@"SHI_REGISTERS=12"
	.align	128
        .global         kernel_add
        .type           kernel_add,@function
        .size           kernel_add,(.L_x_1 - kernel_add)
        .other          kernel_add,@"STO_CUDA_ENTRY STV_DEFAULT"
kernel_add:
.text.kernel_add:
[----:B------:R-:W-:Y:S02]  /*0000*/  MOV R1, c[0x0][0x28] ;  /* 0x00000a0000017a02 */ /* 0x000fe40000000f00 */
[----:B------:R-:W0:Y:S01]  /*0010*/  S2R R0, SR_TID.X ;  /* 0x0000000000007919 */ /* 0x000e220000002100 */
[----:B------:R-:W-:Y:S01]  /*0020*/  HFMA2.MMA R3, -RZ, RZ, 0, 2.384185791015625e-07 ;  /* 0x00000004ff037435 */ /* 0x000fe200000001ff */
[----:B------:R-:W-:Y:S01]  /*0030*/  ULDC.64 UR4, c[0x0][0x118] ;  /* 0x0000460000047ab9 */ /* 0x000fe20000000a00 */
[----:B0-----:R-:W-:-:S08]  /*0040*/  LOP3.LUT R2, R0, 0x1f, RZ, 0xc0, !PT ;  /* 0x0000001f00027812 */ /* 0x001fd000078ec0ff */
[----:B------:R-:W-:-:S04]  /*0050*/  IMAD.WIDE.U32 R4, R2, R3, c[0x0][0x160] ;  /* 0x0000580002047625 */ /* 0x000fc800078e0003 */
[-C--:B------:R-:W-:Y:S02]  /*0060*/  IMAD.WIDE.U32 R6, R2, R3.reuse, c[0x0][0x168] ;  /* 0x00005a0002067625 */ /* 0x080fe400078e0003 */
[----:B------:R-:W2:Y:S04]  /*0070*/  LDG.E R4, [R4.64] ;  /* 0x0000000404047981 */ /* 0x000ea8000c1e1900 */
[----:B------:R-:W2:Y:S01]  /*0080*/  LDG.E R7, [R6.64] ;  /* 0x0000000406077981 */ /* 0x000ea2000c1e1900 */
[----:B------:R-:W-:Y:S01]  /*0090*/  LOP3.LUT P0, RZ, R0, 0x60, RZ, 0xc0, !PT ;  /* 0x0000006000ff7812 */ /* 0x000fe2000780c0ff */
[----:B------:R-:W-:-:S04]  /*00a0*/  IMAD.WIDE.U32 R2, R2, R3, c[0x0][0x170] ;  /* 0x00005c0002027625 */ /* 0x000fc800078e0003 */
[----:B--2---:R-:W-:-:S08]  /*00b0*/  FADD R9, R4, R7 ;  /* 0x0000000704097221 */ /* 0x004fd00000000000 */
[----:B------:R-:W-:Y:S05]  /*00c0*/  @P0 EXIT ;  /* 0x000000000000094d */ /* 0x000fea0003800000 */
[----:B------:R-:W-:Y:S01]  /*00d0*/  STG.E [R2.64], R9 ;  /* 0x0000000902007986 */ /* 0x000fe2000c101904 */
[----:B------:R-:W-:Y:S05]  /*00e0*/  EXIT ;  /* 0x000000000000794d */ /* 0x000fea0003800000 */
.L_x_0:
[----:B------:R-:W-:-:S00]  /*00f0*/  BRA `(.L_x_0) ;  /* 0xfffffff000007947 */ /* 0x000fc0000383ffff */
[----:B------:R-:W-:-:S00]  /*0100*/  NOP ;  /* 0x0000000000007918 */ /* 0x000fc00000000000 */
[----:B------:R-:W-:-:S00]  /*0110*/  NOP ;  /* 0x0000000000007918 */ /* 0x000fc00000000000 */
[----:B------:R-:W-:-:S00]  /*0120*/  NOP ;  /* 0x0000000000007918 */ /* 0x000fc00000000000 */
[----:B------:R-:W-:-:S00]  /*0130*/  NOP ;  /* 0x0000000000007918 */ /* 0x000fc00000000000 */
[----:B------:R-:W-:-:S00]  /*0140*/  NOP ;  /* 0x0000000000007918 */ /* 0x000fc00000000000 */
[----:B------:R-:W-:-:S00]  /*0150*/  NOP ;  /* 0x0000000000007918 */ /* 0x000fc00000000000 */
[----:B------:R-:W-:-:S00]  /*0160*/  NOP ;  /* 0x0000000000007918 */ /* 0x000fc00000000000 */
[----:B------:R-:W-:-:S00]  /*0170*/  NOP ;  /* 0x0000000000007918 */ /* 0x000fc00000000000 */
.L_x_1:
